//
// Generated by NVIDIA NVVM Compiler
//
// Compiler Build ID: CL-36424714
// Cuda compilation tools, release 13.0, V13.0.88
// Based on NVVM 20.0.0
//

.version 9.0
.target sm_100
.address_size 64

	// .globl	matMulTransposeWithScales

.visible .entry matMulTransposeWithScales(
	.param .u64 .ptr .align 1 matMulTransposeWithScales_param_0,
	.param .u64 .ptr .align 1 matMulTransposeWithScales_param_1,
	.param .u64 .ptr .align 1 matMulTransposeWithScales_param_2,
	.param .u64 .ptr .align 1 matMulTransposeWithScales_param_3,
	.param .u32 matMulTransposeWithScales_param_4,
	.param .u32 matMulTransposeWithScales_param_5,
	.param .u32 matMulTransposeWithScales_param_6
)
{
	.reg .pred 	%p<13>;
	.reg .b32 	%r<41>;
	.reg .b32 	%f<98>;
	.reg .b64 	%rd<65>;

	ld.param.u64 	%rd11, [matMulTransposeWithScales_param_0];
	ld.param.u64 	%rd12, [matMulTransposeWithScales_param_1];
	ld.param.u64 	%rd10, [matMulTransposeWithScales_param_2];
	ld.param.u64 	%rd13, [matMulTransposeWithScales_param_3];
	ld.param.u32 	%r20, [matMulTransposeWithScales_param_4];
	ld.param.u32 	%r18, [matMulTransposeWithScales_param_5];
	ld.param.u32 	%r19, [matMulTransposeWithScales_param_6];
	cvta.to.global.u64 	%rd1, %rd12;
	cvta.to.global.u64 	%rd2, %rd13;
	cvta.to.global.u64 	%rd3, %rd11;
	mov.u32 	%r21, %ctaid.x;
	mov.u32 	%r22, %ntid.x;
	mov.u32 	%r23, %tid.x;
	mad.lo.s32 	%r1, %r21, %r22, %r23;
	mov.u32 	%r24, %ctaid.y;
	mov.u32 	%r25, %ntid.y;
	mov.u32 	%r26, %tid.y;
	mad.lo.s32 	%r2, %r24, %r25, %r26;
	setp.ge.s32 	%p1, %r2, %r20;
	setp.ge.s32 	%p2, %r1, %r19;
	or.pred  	%p3, %p1, %p2;
	@%p3 bra 	$L__BB0_14;
	setp.lt.s32 	%p4, %r18, 1;
	mov.f32 	%f97, 0f00000000;
	@%p4 bra 	$L__BB0_13;
	mul.lo.s32 	%r3, %r18, %r2;
	and.b32  	%r4, %r18, 7;
	setp.lt.u32 	%p5, %r18, 8;
	mov.f32 	%f97, 0f00000000;
	mov.b32 	%r39, 0;
	@%p5 bra 	$L__BB0_5;
	and.b32  	%r39, %r18, 2147483640;
	neg.s32 	%r37, %r39;
	shl.b32 	%r7, %r19, 3;
	mul.wide.u32 	%rd14, %r3, 4;
	add.s64 	%rd15, %rd14, %rd3;
	add.s64 	%rd64, %rd15, 16;
	add.s64 	%rd63, %rd2, 16;
	mov.f32 	%f97, 0f00000000;
	mul.wide.s32 	%rd18, %r19, 4;
	mov.u32 	%r36, %r1;
$L__BB0_4:
	.pragma "nounroll";
	ld.global.f32 	%f17, [%rd64+-16];
	ld.global.f32 	%f18, [%rd63+-16];
	mul.f32 	%f19, %f17, %f18;
	mul.wide.s32 	%rd16, %r36, 4;
	add.s64 	%rd17, %rd1, %rd16;
	ld.global.f32 	%f20, [%rd17];
	fma.rn.f32 	%f21, %f19, %f20, %f97;
	ld.global.f32 	%f22, [%rd64+-12];
	ld.global.f32 	%f23, [%rd63+-12];
	mul.f32 	%f24, %f22, %f23;
	add.s64 	%rd19, %rd17, %rd18;
	ld.global.f32 	%f25, [%rd19];
	fma.rn.f32 	%f26, %f24, %f25, %f21;
	ld.global.f32 	%f27, [%rd64+-8];
	ld.global.f32 	%f28, [%rd63+-8];
	mul.f32 	%f29, %f27, %f28;
	add.s64 	%rd20, %rd19, %rd18;
	ld.global.f32 	%f30, [%rd20];
	fma.rn.f32 	%f31, %f29, %f30, %f26;
	ld.global.f32 	%f32, [%rd64+-4];
	ld.global.f32 	%f33, [%rd63+-4];
	mul.f32 	%f34, %f32, %f33;
	add.s64 	%rd21, %rd20, %rd18;
	ld.global.f32 	%f35, [%rd21];
	fma.rn.f32 	%f36, %f34, %f35, %f31;
	ld.global.f32 	%f37, [%rd64];
	ld.global.f32 	%f38, [%rd63];
	mul.f32 	%f39, %f37, %f38;
	add.s64 	%rd22, %rd21, %rd18;
	ld.global.f32 	%f40, [%rd22];
	fma.rn.f32 	%f41, %f39, %f40, %f36;
	ld.global.f32 	%f42, [%rd64+4];
	ld.global.f32 	%f43, [%rd63+4];
	mul.f32 	%f44, %f42, %f43;
	add.s64 	%rd23, %rd22, %rd18;
	ld.global.f32 	%f45, [%rd23];
	fma.rn.f32 	%f46, %f44, %f45, %f41;
	ld.global.f32 	%f47, [%rd64+8];
	ld.global.f32 	%f48, [%rd63+8];
	mul.f32 	%f49, %f47, %f48;
	add.s64 	%rd24, %rd23, %rd18;
	ld.global.f32 	%f50, [%rd24];
	fma.rn.f32 	%f51, %f49, %f50, %f46;
	ld.global.f32 	%f52, [%rd64+12];
	ld.global.f32 	%f53, [%rd63+12];
	mul.f32 	%f54, %f52, %f53;
	add.s64 	%rd25, %rd24, %rd18;
	ld.global.f32 	%f55, [%rd25];
	fma.rn.f32 	%f97, %f54, %f55, %f51;
	add.s32 	%r37, %r37, 8;
	add.s32 	%r36, %r36, %r7;
	add.s64 	%rd64, %rd64, 32;
	add.s64 	%rd63, %rd63, 32;
	setp.ne.s32 	%p6, %r37, 0;
	@%p6 bra 	$L__BB0_4;
$L__BB0_5:
	setp.eq.s32 	%p7, %r4, 0;
	@%p7 bra 	$L__BB0_13;
	and.b32  	%r13, %r18, 3;
	setp.lt.u32 	%p8, %r4, 4;
	@%p8 bra 	$L__BB0_8;
	add.s32 	%r28, %r39, %r3;
	mul.wide.u32 	%rd26, %r28, 4;
	add.s64 	%rd27, %rd3, %rd26;
	ld.global.f32 	%f57, [%rd27];
	cvt.u64.u32 	%rd28, %r39;
	mul.wide.u32 	%rd29, %r39, 4;
	add.s64 	%rd30, %rd2, %rd29;
	ld.global.f32 	%f58, [%rd30];
	mul.f32 	%f59, %f57, %f58;
	mad.lo.s32 	%r29, %r39, %r19, %r1;
	mul.wide.s32 	%rd31, %r29, 4;
	add.s64 	%rd32, %rd1, %rd31;
	ld.global.f32 	%f60, [%rd32];
	fma.rn.f32 	%f61, %f59, %f60, %f97;
	cvt.u64.u32 	%rd33, %r3;
	add.s64 	%rd34, %rd28, %rd33;
	shl.b64 	%rd35, %rd34, 2;
	add.s64 	%rd36, %rd3, %rd35;
	ld.global.f32 	%f62, [%rd36+4];
	ld.global.f32 	%f63, [%rd30+4];
	mul.f32 	%f64, %f62, %f63;
	mul.wide.s32 	%rd37, %r19, 4;
	add.s64 	%rd38, %rd32, %rd37;
	ld.global.f32 	%f65, [%rd38];
	fma.rn.f32 	%f66, %f64, %f65, %f61;
	ld.global.f32 	%f67, [%rd36+8];
	ld.global.f32 	%f68, [%rd30+8];
	mul.f32 	%f69, %f67, %f68;
	add.s64 	%rd39, %rd38, %rd37;
	ld.global.f32 	%f70, [%rd39];
	fma.rn.f32 	%f71, %f69, %f70, %f66;
	ld.global.f32 	%f72, [%rd36+12];
	ld.global.f32 	%f73, [%rd30+12];
	mul.f32 	%f74, %f72, %f73;
	add.s64 	%rd40, %rd39, %rd37;
	ld.global.f32 	%f75, [%rd40];
	fma.rn.f32 	%f97, %f74, %f75, %f71;
	add.s32 	%r39, %r39, 4;
$L__BB0_8:
	setp.eq.s32 	%p9, %r13, 0;
	@%p9 bra 	$L__BB0_13;
	setp.eq.s32 	%p10, %r13, 1;
	@%p10 bra 	$L__BB0_11;
	add.s32 	%r30, %r39, %r3;
	mul.wide.u32 	%rd41, %r30, 4;
	add.s64 	%rd42, %rd3, %rd41;
	ld.global.f32 	%f77, [%rd42];
	cvt.u64.u32 	%rd43, %r39;
	mul.wide.u32 	%rd44, %r39, 4;
	add.s64 	%rd45, %rd2, %rd44;
	ld.global.f32 	%f78, [%rd45];
	mul.f32 	%f79, %f77, %f78;
	mad.lo.s32 	%r31, %r39, %r19, %r1;
	mul.wide.s32 	%rd46, %r31, 4;
	add.s64 	%rd47, %rd1, %rd46;
	ld.global.f32 	%f80, [%rd47];
	fma.rn.f32 	%f81, %f79, %f80, %f97;
	cvt.u64.u32 	%rd48, %r3;
	add.s64 	%rd49, %rd43, %rd48;
	shl.b64 	%rd50, %rd49, 2;
	add.s64 	%rd51, %rd3, %rd50;
	ld.global.f32 	%f82, [%rd51+4];
	ld.global.f32 	%f83, [%rd45+4];
	mul.f32 	%f84, %f82, %f83;
	mul.wide.s32 	%rd52, %r19, 4;
	add.s64 	%rd53, %rd47, %rd52;
	ld.global.f32 	%f85, [%rd53];
	fma.rn.f32 	%f97, %f84, %f85, %f81;
	add.s32 	%r39, %r39, 2;
$L__BB0_11:
	and.b32  	%r32, %r18, 1;
	setp.eq.b32 	%p11, %r32, 1;
	not.pred 	%p12, %p11;
	@%p12 bra 	$L__BB0_13;
	add.s32 	%r33, %r39, %r3;
	mul.wide.u32 	%rd54, %r33, 4;
	add.s64 	%rd55, %rd3, %rd54;
	ld.global.f32 	%f86, [%rd55];
	mul.wide.u32 	%rd56, %r39, 4;
	add.s64 	%rd57, %rd2, %rd56;
	ld.global.f32 	%f87, [%rd57];
	mul.f32 	%f88, %f86, %f87;
	mad.lo.s32 	%r34, %r39, %r19, %r1;
	mul.wide.s32 	%rd58, %r34, 4;
	add.s64 	%rd59, %rd1, %rd58;
	ld.global.f32 	%f89, [%rd59];
	fma.rn.f32 	%f97, %f88, %f89, %f97;
$L__BB0_13:
	mad.lo.s32 	%r35, %r19, %r2, %r1;
	cvta.to.global.u64 	%rd60, %rd10;
	mul.wide.s32 	%rd61, %r35, 4;
	add.s64 	%rd62, %rd60, %rd61;
	st.global.f32 	[%rd62], %f97;
$L__BB0_14:
	ret;

}


// ===== COMPILED SASS (sm_100) =====

	.target	sm_100

	.elftype	@"ET_EXEC"


//--------------------- .note.nv.tkinfo           --------------------------
	.section	.note.nv.tkinfo,"",@"SHT_NOTE"
	.sectionflags	@"SHF_NOTE_NV_TKINFO"
	.tkinfo
        /*0018*/ 	.word	0x00000002
        /*0030*/ 	.string	""
        /*0030*/ 	.string	"ptxas"
        /*0030*/ 	.string	"Cuda compilation tools, release 13.0, V13.0.88"
        /*0030*/ 	.string	"Build cuda_13.0.r13.0/compiler.36424714_0"
        /*0030*/ 	.string	"-arch sm_100 -m 64 "



//--------------------- .note.nv.cuinfo           --------------------------
	.section	.note.nv.cuinfo,"",@"SHT_NOTE"
	.sectionflags	@"SHF_NOTE_NV_CUINFO"
        /*0018*/ 	.short	0x0002
        /*001a*/ 	.short	0x0064
        /*001c*/ 	.short	0x0082
	.zero		2


//--------------------- .nv.info                  --------------------------
	.section	.nv.info,"",@"SHT_CUDA_INFO"
	.align	4


	//----- nvinfo : EIATTR_REGCOUNT
	.align		4
        /*0000*/ 	.byte	0x04, 0x2f
        /*0002*/ 	.short	(.L_1 - .L_0)
	.align		4
.L_0:
        /*0004*/ 	.word	index@(matMulTransposeWithScales)
        /*0008*/ 	.word	0x00000020


	//----- nvinfo : EIATTR_FRAME_SIZE
	.align		4
.L_1:
        /*000c*/ 	.byte	0x04, 0x11
        /*000e*/ 	.short	(.L_3 - .L_2)
	.align		4
.L_2:
        /*0010*/ 	.word	index@(matMulTransposeWithScales)
        /*0014*/ 	.word	0x00000000


	//----- nvinfo : EIATTR_MIN_STACK_SIZE
	.align		4
.L_3:
        /*0018*/ 	.byte	0x04, 0x12
        /*001a*/ 	.short	(.L_5 - .L_4)
	.align		4
.L_4:
        /*001c*/ 	.word	index@(matMulTransposeWithScales)
        /*0020*/ 	.word	0x00000000
.L_5:


//--------------------- .nv.compat                --------------------------
	.section	.nv.compat,"",@"SHT_CUDA_COMPAT_INFO"
	.align	4
        /*0000*/ 	.byte	0x02, 0x09, 0x00, 0x00, 0x02, 0x02, 0x01, 0x00, 0x02, 0x05, 0x05, 0x00, 0x03, 0x07, 0x01, 0x01
        /*0010*/ 	.byte	0x02, 0x03, 0x00, 0x00, 0x02, 0x06, 0x01, 0x00, 0x04, 0x0b, 0x08, 0x00, 0x09, 0x00, 0x00, 0x00
        /*0020*/ 	.byte	0x00, 0x00, 0x00, 0x00


//--------------------- .nv.info.matMulTransposeWithScales --------------------------
	.section	.nv.info.matMulTransposeWithScales,"",@"SHT_CUDA_INFO"
	.sectionflags	@""
	.align	4


	//----- nvinfo : EIATTR_CUDA_API_VERSION
	.align		4
        /*0000*/ 	.byte	0x04, 0x37
        /*0002*/ 	.short	(.L_7 - .L_6)
.L_6:
        /*0004*/ 	.word	0x00000082


	//----- nvinfo : EIATTR_KPARAM_INFO
	.align		4
.L_7:
        /*0008*/ 	.byte	0x04, 0x17
        /*000a*/ 	.short	(.L_9 - .L_8)
.L_8:
        /*000c*/ 	.word	0x00000000
        /*0010*/ 	.short	0x0006
        /*0012*/ 	.short	0x0028
        /*0014*/ 	.byte	0x00, 0xf0, 0x11, 0x00


	//----- nvinfo : EIATTR_KPARAM_INFO
	.align		4
.L_9:
        /*0018*/ 	.byte	0x04, 0x17
        /*001a*/ 	.short	(.L_11 - .L_10)
.L_10:
        /*001c*/ 	.word	0x00000000
        /*0020*/ 	.short	0x0005
        /*0022*/ 	.short	0x0024
        /*0024*/ 	.byte	0x00, 0xf0, 0x11, 0x00


	//----- nvinfo : EIATTR_KPARAM_INFO
	.align		4
.L_11:
        /*0028*/ 	.byte	0x04, 0x17
        /*002a*/ 	.short	(.L_13 - .L_12)
.L_12:
        /*002c*/ 	.word	0x00000000
        /*0030*/ 	.short	0x0004
        /*0032*/ 	.short	0x0020
        /*0034*/ 	.byte	0x00, 0xf0, 0x11, 0x00


	//----- nvinfo : EIATTR_KPARAM_INFO
	.align		4
.L_13:
        /*0038*/ 	.byte	0x04, 0x17
        /*003a*/ 	.short	(.L_15 - .L_14)
.L_14:
        /*003c*/ 	.word	0x00000000
        /*0040*/ 	.short	0x0003
        /*0042*/ 	.short	0x0018
        /*0044*/ 	.byte	0x00, 0xf5, 0x21, 0x00


	//----- nvinfo : EIATTR_KPARAM_INFO
	.align		4
.L_15:
        /*0048*/ 	.byte	0x04, 0x17
        /*004a*/ 	.short	(.L_17 - .L_16)
.L_16:
        /*004c*/ 	.word	0x00000000
        /*0050*/ 	.short	0x0002
        /*0052*/ 	.short	0x0010
        /*0054*/ 	.byte	0x00, 0xf5, 0x21, 0x00


	//----- nvinfo : EIATTR_KPARAM_INFO
	.align		4
.L_17:
        /*0058*/ 	.byte	0x04, 0x17
        /*005a*/ 	.short	(.L_19 - .L_18)
.L_18:
        /*005c*/ 	.word	0x00000000
        /*0060*/ 	.short	0x0001
        /*0062*/ 	.short	0x0008
        /*0064*/ 	.byte	0x00, 0xf5, 0x21, 0x00


	//----- nvinfo : EIATTR_KPARAM_INFO
	.align		4
.L_19:
        /*0068*/ 	.byte	0x04, 0x17
        /*006a*/ 	.short	(.L_21 - .L_20)
.L_20:
        /*006c*/ 	.word	0x00000000
        /*0070*/ 	.short	0x0000
        /*0072*/ 	.short	0x0000
        /*0074*/ 	.byte	0x00, 0xf5, 0x21, 0x00


	//----- nvinfo : EIATTR_SPARSE_MMA_MASK
	.align		4
.L_21:
        /*0078*/ 	.byte	0x03, 0x50
        /*007a*/ 	.short	0x0000


	//----- nvinfo : EIATTR_MAXREG_COUNT
	.align		4
        /*007c*/ 	.byte	0x03, 0x1b
        /*007e*/ 	.short	0x00ff


	//----- nvinfo : EIATTR_MERCURY_ISA_VERSION
	.align		4
        /*0080*/ 	.byte	0x03, 0x5f
        /*0082*/ 	.short	0x0101


	//----- nvinfo : EIATTR_VRC_CTA_INIT_COUNT
	.align		4
        /*0084*/ 	.byte	0x02, 0x4a
	.zero		1
	.zero		1


	//----- nvinfo : EIATTR_EXIT_INSTR_OFFSETS
	.align		4
        /*0088*/ 	.byte	0x04, 0x1c
        /*008a*/ 	.short	(.L_23 - .L_22)


	//   ....[0]....
.L_22:
        /*008c*/ 	.word	0x000000d0


	//   ....[1]....
        /*0090*/ 	.word	0x00000bb0


	//----- nvinfo : EIATTR_CBANK_PARAM_SIZE
	.align		4
.L_23:
        /*0094*/ 	.byte	0x03, 0x19
        /*0096*/ 	.short	0x002c


	//----- nvinfo : EIATTR_PARAM_CBANK
	.align		4
        /*0098*/ 	.byte	0x04, 0x0a
        /*009a*/ 	.short	(.L_25 - .L_24)
	.align		4
.L_24:
        /*009c*/ 	.word	index@(.nv.constant0.matMulTransposeWithScales)
        /*00a0*/ 	.short	0x0380
        /*00a2*/ 	.short	0x002c


	//----- nvinfo : EIATTR_SW_WAR
	.align		4
.L_25:
        /*00a4*/ 	.byte	0x04, 0x36
        /*00a6*/ 	.short	(.L_27 - .L_26)
.L_26:
        /*00a8*/ 	.word	0x00000008
.L_27:


//--------------------- .nv.callgraph             --------------------------
	.section	.nv.callgraph,"",@"SHT_CUDA_CALLGRAPH"
	.align	4
	.sectionentsize	8
	.align		4
        /*0000*/ 	.word	0x00000000
	.align		4
        /*0004*/ 	.word	0xffffffff
	.align		4
        /*0008*/ 	.word	0x00000000
	.align		4
        /*000c*/ 	.word	0xfffffffe
	.align		4
        /*0010*/ 	.word	0x00000000
	.align		4
        /*0014*/ 	.word	0xfffffffd
	.align		4
        /*0018*/ 	.word	0x00000000
	.align		4
        /*001c*/ 	.word	0xfffffffc


//--------------------- .text.matMulTransposeWithScales --------------------------
	.section	.text.matMulTransposeWithScales,"ax",@progbits
	.align	128
        .global         matMulTransposeWithScales
        .type           matMulTransposeWithScales,@function
        .size           matMulTransposeWithScales,(.L_x_6 - matMulTransposeWithScales)
        .other          matMulTransposeWithScales,@"STO_CUDA_ENTRY STV_DEFAULT"
matMulTransposeWithScales:
.text.matMulTransposeWithScales:
[----:B------:R-:W-:Y:S01]  /*0000*/  LDC R1, c[0x0][0x37c] ;  /* 0x0000df00ff017b82 */ /* 0x000fe20000000800 */
[----:B------:R-:W0:Y:S07]  /*0010*/  S2R R3, SR_TID.X ;  /* 0x0000000000037919 */ /* 0x000e2e0000002100 */
[----:B------:R-:W0:Y:S01]  /*0020*/  S2UR UR4, SR_CTAID.X ;  /* 0x00000000000479c3 */ /* 0x000e220000002500 */
[----:B------:R-:W1:Y:S01]  /*0030*/  LDCU UR6, c[0x0][0x3a0] ;  /* 0x00007400ff0677ac */ /* 0x000e620008000800 */
[----:B------:R-:W2:Y:S06]  /*0040*/  S2R R5, SR_TID.Y ;  /* 0x0000000000057919 */ /* 0x000eac0000002200 */
[----:B------:R-:W0:Y:S08]  /*0050*/  LDC R0, c[0x0][0x360] ;  /* 0x0000d800ff007b82 */ /* 0x000e300000000800 */
[----:B------:R-:W2:Y:S08]  /*0060*/  S2UR UR5, SR_CTAID.Y ;  /* 0x00000000000579c3 */ /* 0x000eb00000002600 */
[----:B------:R-:W2:Y:S08]  /*0070*/  LDC R8, c[0x0][0x364] ;  /* 0x0000d900ff087b82 */ /* 0x000eb00000000800 */
[----:B------:R-:W3:Y:S01]  /*0080*/  LDC R9, c[0x0][0x3a8] ;  /* 0x0000ea00ff097b82 */ /* 0x000ee20000000800 */
[----:B0-----:R-:W-:-:S02]  /*0090*/  IMAD R0, R0, UR4, R3 ;  /* 0x0000000400007c24 */ /* 0x001fc4000f8e0203 */
[----:B--2---:R-:W-:-:S03]  /*00a0*/  IMAD R8, R8, UR5, R5 ;  /* 0x0000000508087c24 */ /* 0x004fc6000f8e0205 */
[----:B---3--:R-:W-:-:S04]  /*00b0*/  ISETP.GE.AND P0, PT, R0, R9, PT ;  /* 0x000000090000720c */ /* 0x008fc80003f06270 */
[----:B-1----:R-:W-:-:S13]  /*00c0*/  ISETP.GE.OR P0, PT, R8, UR6, P0 ;  /* 0x0000000608007c0c */ /* 0x002fda0008706670 */
[----:B------:R-:W-:Y:S05]  /*00d0*/  @P0 EXIT ;  /* 0x000000000000094d */ /* 0x000fea0003800000 */
[----:B------:R-:W0:Y:S01]  /*00e0*/  LDCU UR6, c[0x0][0x3a4] ;  /* 0x00007480ff0677ac */ /* 0x000e220008000800 */
[----:B------:R-:W-:Y:S01]  /*00f0*/  HFMA2 R13, -RZ, RZ, 0, 0 ;  /* 0x00000000ff0d7431 */ /* 0x000fe200000001ff */
[----:B------:R-:W1:Y:S01]  /*0100*/  LDCU.64 UR10, c[0x0][0x358] ;  /* 0x00006b00ff0a77ac */ /* 0x000e620008000a00 */
[----:B0-----:R-:W-:-:S09]  /*0110*/  UISETP.GE.AND UP0, UPT, UR6, 0x1, UPT ;  /* 0x000000010600788c */ /* 0x001fd2000bf06270 */
[----:B-1----:R-:W-:Y:S05]  /*0120*/  BRA.U !UP0, `(.L_x_0) ;  /* 0x0000000908907547 */ /* 0x002fea000b800000 */
[----:B------:R-:W-:Y:S02]  /*0130*/  UISETP.GE.U32.AND UP1, UPT, UR6, 0x8, UPT ;  /* 0x000000080600788c */ /* 0x000fe4000bf26070 */
[----:B------:R-:W-:Y:S01]  /*0140*/  IMAD R11, R8, UR6, RZ ;  /* 0x00000006080b7c24 */ /* 0x000fe2000f8e02ff */
[----:B------:R-:W-:Y:S01]  /*0150*/  ULOP3.LUT UR7, UR6, 0x7, URZ, 0xc0, !UPT ;  /* 0x0000000706077892 */ /* 0x000fe2000f8ec0ff */
[----:B------:R-:W-:-:S03]  /*0160*/  CS2R R12, SRZ ;  /* 0x00000000000c7805 */ /* 0x000fc6000001ff00 */
[----:B------:R-:W-:Y:S02]  /*0170*/  UISETP.NE.AND UP0, UPT, UR7, URZ, UPT ;  /* 0x000000ff0700728c */ /* 0x000fe4000bf05270 */
[----:B------:R-:W-:Y:S09]  /*0180*/  BRA.U !UP1, `(.L_x_1) ;  /* 0x0000000509207547 */ /* 0x000ff2000b800000 */
[----:B------:R-:W0:Y:S01]  /*0190*/  LDC.64 R2, c[0x0][0x380] ;  /* 0x0000e000ff027b82 */ /* 0x000e220000000a00 */
[----:B------:R-:W1:Y:S01]  /*01a0*/  LDCU.64 UR4, c[0x0][0x398] ;  /* 0x00007300ff0477ac */ /* 0x000e620008000a00 */
[----:B------:R-:W-:Y:S02]  /*01b0*/  MOV R13, RZ ;  /* 0x000000ff000d7202 */ /* 0x000fe40000000f00 */
[----:B------:R-:W-:Y:S01]  /*01c0*/  MOV R10, R0 ;  /* 0x00000000000a7202 */ /* 0x000fe20000000f00 */
[----:B------:R-:W-:-:S04]  /*01d0*/  ULOP3.LUT UR8, UR6, 0x7ffffff8, URZ, 0xc0, !UPT ;  /* 0x7ffffff806087892 */ /* 0x000fc8000f8ec0ff */
[----:B------:R-:W-:Y:S02]  /*01e0*/  UIADD3 UR9, UPT, UPT, -UR8, URZ, URZ ;  /* 0x000000ff08097290 */ /* 0x000fe4000fffe1ff */
[----:B------:R-:W-:Y:S01]  /*01f0*/  MOV R12, UR8 ;  /* 0x00000008000c7c02 */ /* 0x000fe20008000f00 */
[----:B-1----:R-:W-:-:S04]  /*0200*/  UIADD3 UR4, UP1, UPT, UR4, 0x10, URZ ;  /* 0x0000001004047890 */ /* 0x002fc8000ff3e0ff */
[----:B------:R-:W-:Y:S01]  /*0210*/  UIADD3.X UR5, UPT, UPT, URZ, UR5, URZ, UP1, !UPT ;  /* 0x00000005ff057290 */ /* 0x000fe20008ffe4ff */
[----:B0-----:R-:W-:Y:S01]  /*0220*/  IMAD.WIDE.U32 R2, R11, 0x4, R2 ;  /* 0x000000040b027825 */ /* 0x001fe200078e0002 */
[----:B------:R-:W-:Y:S02]  /*0230*/  MOV R6, UR4 ;  /* 0x0000000400067c02 */ /* 0x000fe40008000f00 */
[----:B------:R-:W-:-:S04]  /*0240*/  IADD3 R4, P0, PT, R2, 0x10, RZ ;  /* 0x0000001002047810 */ /* 0x000fc80007f1e0ff */
[----:B------:R-:W-:Y:S02]  /*0250*/  IADD3.X R5, PT, PT, RZ, R3, RZ, P0, !PT ;  /* 0x00000003ff057210 */ /* 0x000fe400007fe4ff */
[----:B------:R-:W-:-:S07]  /*0260*/  MOV R3, UR5 ;  /* 0x0000000500037c02 */ /* 0x000fce0008000f00 */
.L_x_2:
[----:B------:R-:W0:Y:S01]  /*0270*/  LDC.64 R14, c[0x0][0x388] ;  /* 0x0000e200ff0e7b82 */ /* 0x000e220000000a00 */
[----:B------:R-:W-:Y:S01]  /*0280*/  MOV R2, R6 ;  /* 0x0000000600027202 */ /* 0x000fe20000000f00 */
[----:B------:R-:W2:Y:S04]  /*0290*/  LDG.E R20, desc[UR10][R4.64+-0x10] ;  /* 0xfffff00a04147981 */ /* 0x000ea8000c1e1900 */
[----:B------:R-:W2:Y:S04]  /*02a0*/  LDG.E R21, desc[UR10][R2.64+-0x10] ;  /* 0xfffff00a02157981 */ /* 0x000ea8000c1e1900 */
[----:B------:R-:W3:Y:S04]  /*02b0*/  LDG.E R26, desc[UR10][R4.64+-0xc] ;  /* 0xfffff40a041a7981 */ /* 0x000ee8000c1e1900 */
[----:B------:R-:W3:Y:S04]  /*02c0*/  LDG.E R27, desc[UR10][R2.64+-0xc] ;  /* 0xfffff40a021b7981 */ /* 0x000ee8000c1e1900 */
[----:B------:R-:W4:Y:S04]  /*02d0*/  LDG.E R17, desc[UR10][R4.64+-0x8] ;  /* 0xfffff80a04117981 */ /* 0x000f28000c1e1900 */
[----:B------:R-:W4:Y:S01]  /*02e0*/  LDG.E R16, desc[UR10][R2.64+-0x8] ;  /* 0xfffff80a02107981 */ /* 0x000f22000c1e1900 */
[----:B0-----:R-:W-:-:S03]  /*02f0*/  IMAD.WIDE R14, R10, 0x4, R14 ;  /* 0x000000040a0e7825 */ /* 0x001fc600078e020e */
[----:B------:R-:W5:Y:S04]  /*0300*/  LDG.E R25, desc[UR10][R2.64+-0x4] ;  /* 0xfffffc0a02197981 */ /* 0x000f68000c1e1900 */
[----:B------:R0:W4:Y:S01]  /*0310*/  LDG.E R24, desc[UR10][R14.64] ;  /* 0x0000000a0e187981 */ /* 0x000122000c1e1900 */
[----:B------:R-:W-:-:S03]  /*0320*/  IMAD.WIDE R22, R9, 0x4, R14 ;  /* 0x0000000409167825 */ /* 0x000fc600078e020e */
[----:B------:R-:W5:Y:S01]  /*0330*/  LDG.E R29, desc[UR10][R2.64+0xc] ;  /* 0x00000c0a021d7981 */ /* 0x000f62000c1e1900 */
[----:B------:R-:W-:-:S03]  /*0340*/  IMAD.WIDE R6, R9, 0x4, R22 ;  /* 0x0000000409067825 */ /* 0x000fc600078e0216 */
[----:B------:R-:W5:Y:S04]  /*0350*/  LDG.E R19, desc[UR10][R22.64] ;  /* 0x0000000a16137981 */ /* 0x000f68000c1e1900 */
[----:B------:R1:W5:Y:S04]  /*0360*/  LDG.E R18, desc[UR10][R6.64] ;  /* 0x0000000a06127981 */ /* 0x000368000c1e1900 */
[----:B------:R-:W5:Y:S01]  /*0370*/  LDG.E R23, desc[UR10][R4.64] ;  /* 0x0000000a04177981 */ /* 0x000f62000c1e1900 */
[----:B--2---:R-:W-:Y:S01]  /*0380*/  FMUL R28, R20, R21 ;  /* 0x00000015141c7220 */ /* 0x004fe20000400000 */
[----:B------:R-:W-:-:S04]  /*0390*/  IMAD.WIDE R20, R9, 0x4, R6 ;  /* 0x0000000409147825 */ /* 0x000fc800078e0206 */
[----:B0-----:R-:W-:-:S04]  /*03a0*/  IMAD.WIDE R14, R9, 0x4, R20 ;  /* 0x00000004090e7825 */ /* 0x001fc800078e0214 */
[----:B---3--:R-:W-:Y:S02]  /*03b0*/  FMUL R27, R26, R27 ;  /* 0x0000001b1a1b7220 */ /* 0x008fe40000400000 */
[----:B------:R-:W2:Y:S01]  /*03c0*/  LDG.E R26, desc[UR10][R2.64] ;  /* 0x0000000a021a7981 */ /* 0x000ea2000c1e1900 */
[----:B-1----:R-:W-:-:S03]  /*03d0*/  IMAD.WIDE R6, R9, 0x4, R14 ;  /* 0x0000000409067825 */ /* 0x002fc600078e020e */
[----:B------:R0:W3:Y:S01]  /*03e0*/  LDG.E R22, desc[UR10][R14.64] ;  /* 0x0000000a0e167981 */ /* 0x0000e2000c1e1900 */
[----:B----4-:R-:W-:-:S03]  /*03f0*/  FFMA R28, R28, R24, R13 ;  /* 0x000000181c1c7223 */ /* 0x010fc6000000000d */
[----:B------:R-:W4:Y:S04]  /*0400*/  LDG.E R24, desc[UR10][R4.64+-0x4] ;  /* 0xfffffc0a04187981 */ /* 0x000f28000c1e1900 */
[----:B------:R-:W3:Y:S01]  /*0410*/  LDG.E R13, desc[UR10][R20.64] ;  /* 0x0000000a140d7981 */ /* 0x000ee2000c1e1900 */
[----:B-----5:R-:W-:Y:S01]  /*0420*/  FFMA R27, R27, R19, R28 ;  /* 0x000000131b1b7223 */ /* 0x020fe2000000001c */
[----:B------:R-:W-:Y:S02]  /*0430*/  FMUL R28, R17, R16 ;  /* 0x00000010111c7220 */ /* 0x000fe40000400000 */
[----:B------:R-:W5:Y:S01]  /*0440*/  LDG.E R19, desc[UR10][R2.64+0x4] ;  /* 0x0000040a02137981 */ /* 0x000f62000c1e1900 */
[----:B------:R-:W-:-:S04]  /*0450*/  IMAD.WIDE R16, R9, 0x4, R6 ;  /* 0x0000000409107825 */ /* 0x000fc800078e0206 */
[----:B------:R-:W-:Y:S01]  /*0460*/  FFMA R28, R28, R18, R27 ;  /* 0x000000121c1c7223 */ /* 0x000fe2000000001b */
[----:B------:R-:W5:Y:S04]  /*0470*/  LDG.E R6, desc[UR10][R6.64] ;  /* 0x0000000a06067981 */ /* 0x000f68000c1e1900 */
[----:B------:R-:W5:Y:S01]  /*0480*/  LDG.E R20, desc[UR10][R4.64+0x4] ;  /* 0x0000040a04147981 */ /* 0x000f62000c1e1900 */
[----:B0-----:R-:W-:-:S03]  /*0490*/  IMAD.WIDE R14, R9, 0x4, R16 ;  /* 0x00000004090e7825 */ /* 0x001fc600078e0210 */
[----:B------:R-:W5:Y:S04]  /*04a0*/  LDG.E R21, desc[UR10][R4.64+0x8] ;  /* 0x0000080a04157981 */ /* 0x000f68000c1e1900 */
[----:B------:R-:W5:Y:S04]  /*04b0*/  LDG.E R18, desc[UR10][R2.64+0x8] ;  /* 0x0000080a02127981 */ /* 0x000f68000c1e1900 */
[----:B------:R-:W5:Y:S04]  /*04c0*/  LDG.E R16, desc[UR10][R16.64] ;  /* 0x0000000a10107981 */ /* 0x000f68000c1e1900 */
[----:B------:R0:W5:Y:S04]  /*04d0*/  LDG.E R27, desc[UR10][R4.64+0xc] ;  /* 0x00000c0a041b7981 */ /* 0x000168000c1e1900 */
[----:B------:R-:W5:Y:S01]  /*04e0*/  LDG.E R14, desc[UR10][R14.64] ;  /* 0x0000000a0e0e7981 */ /* 0x000f62000c1e1900 */
[----:B------:R-:W-:-:S04]  /*04f0*/  UIADD3 UR9, UPT, UPT, UR9, 0x8, URZ ;  /* 0x0000000809097890 */ /* 0x000fc8000fffe0ff */
[----:B------:R-:W-:Y:S01]  /*0500*/  UISETP.NE.AND UP1, UPT, UR9, URZ, UPT ;  /* 0x000000ff0900728c */ /* 0x000fe2000bf25270 */
[----:B0-----:R-:W-:Y:S02]  /*0510*/  IADD3 R4, P0, PT, R4, 0x20, RZ ;  /* 0x0000002004047810 */ /* 0x001fe40007f1e0ff */
[----:B------:R-:W-:Y:S02]  /*0520*/  LEA R10, R9, R10, 0x3 ;  /* 0x0000000a090a7211 */ /* 0x000fe400078e18ff */
[----:B------:R-:W-:Y:S01]  /*0530*/  IADD3.X R5, PT, PT, RZ, R5, RZ, P0, !PT ;  /* 0x00000005ff057210 */ /* 0x000fe200007fe4ff */
[----:B--2---:R-:W-:Y:S01]  /*0540*/  FMUL R26, R23, R26 ;  /* 0x0000001a171a7220 */ /* 0x004fe20000400000 */
[----:B----4-:R-:W-:-:S04]  /*0550*/  FMUL R25, R24, R25 ;  /* 0x0000001918197220 */ /* 0x010fc80000400000 */
[----:B---3--:R-:W-:-:S04]  /*0560*/  FFMA R13, R25, R13, R28 ;  /* 0x0000000d190d7223 */ /* 0x008fc8000000001c */
[----:B------:R-:W-:Y:S01]  /*0570*/  FFMA R13, R26, R22, R13 ;  /* 0x000000161a0d7223 */ /* 0x000fe2000000000d */
[----:B-----5:R-:W-:-:S04]  /*0580*/  FMUL R20, R20, R19 ;  /* 0x0000001314147220 */ /* 0x020fc80000400000 */
[----:B------:R-:W-:Y:S01]  /*0590*/  FFMA R13, R20, R6, R13 ;  /* 0x00000006140d7223 */ /* 0x000fe2000000000d */
[----:B------:R-:W-:Y:S01]  /*05a0*/  IADD3 R6, P1, PT, R2, 0x20, RZ ;  /* 0x0000002002067810 */ /* 0x000fe20007f3e0ff */
[----:B------:R-:W-:-:S04]  /*05b0*/  FMUL R18, R21, R18 ;  /* 0x0000001215127220 */ /* 0x000fc80000400000 */
[----:B------:R-:W-:Y:S01]  /*05c0*/  FFMA R13, R18, R16, R13 ;  /* 0x00000010120d7223 */ /* 0x000fe2000000000d */
[----:B------:R-:W-:Y:S01]  /*05d0*/  FMUL R2, R27, R29 ;  /* 0x0000001d1b027220 */ /* 0x000fe20000400000 */
[----:B------:R-:W-:-:S03]  /*05e0*/  IADD3.X R3, PT, PT, RZ, R3, RZ, P1, !PT ;  /* 0x00000003ff037210 */ /* 0x000fc60000ffe4ff */
[----:B------:R-:W-:Y:S01]  /*05f0*/  FFMA R13, R2, R14, R13 ;  /* 0x0000000e020d7223 */ /* 0x000fe2000000000d */
[----:B------:R-:W-:Y:S06]  /*0600*/  BRA.U UP1, `(.L_x_2) ;  /* 0xfffffffd01187547 */ /* 0x000fec000b83ffff */
.L_x_1:
[----:B------:R-:W-:Y:S05]  /*0610*/  BRA.U !UP0, `(.L_x_0) ;  /* 0x0000000508547547 */ /* 0x000fea000b800000 */
[----:B------:R-:W-:Y:S02]  /*0620*/  UISETP.GE.U32.AND UP0, UPT, UR7, 0x4, UPT ;  /* 0x000000040700788c */ /* 0x000fe4000bf06070 */
[----:B------:R-:W-:-:S04]  /*0630*/  ULOP3.LUT UR5, UR6, 0x3, URZ, 0xc0, !UPT ;  /* 0x0000000306057892 */ /* 0x000fc8000f8ec0ff */
[----:B------:R-:W-:-:S03]  /*0640*/  UISETP.NE.AND UP1, UPT, UR5, URZ, UPT ;  /* 0x000000ff0500728c */ /* 0x000fc6000bf25270 */
[----:B------:R-:W-:Y:S08]  /*0650*/  BRA.U !UP0, `(.L_x_3) ;  /* 0x0000000108947547 */ /* 0x000ff0000b800000 */
[----:B------:R-:W0:Y:S01]  /*0660*/  LDC.64 R24, c[0x0][0x388] ;  /* 0x0000e200ff187b82 */ /* 0x000e220000000a00 */
[----:B------:R-:W1:Y:S01]  /*0670*/  LDCU.64 UR8, c[0x0][0x380] ;  /* 0x00007000ff0877ac */ /* 0x000e620008000a00 */
[CC--:B------:R-:W-:Y:S01]  /*0680*/  IADD3 R3, PT, PT, R11.reuse, R12.reuse, RZ ;  /* 0x0000000c0b037210 */ /* 0x0c0fe20007ffe0ff */
[----:B------:R-:W-:Y:S01]  /*0690*/  IMAD R5, R12, R9, R0 ;  /* 0x000000090c057224 */ /* 0x000fe200078e0200 */
[----:B------:R-:W-:-:S04]  /*06a0*/  IADD3 R2, P0, PT, R11, R12, RZ ;  /* 0x0000000c0b027210 */ /* 0x000fc80007f1e0ff */
[----:B------:R-:W2:Y:S08]  /*06b0*/  LDC.64 R16, c[0x0][0x380] ;  /* 0x0000e000ff107b82 */ /* 0x000eb00000000a00 */
[----:B------:R-:W3:Y:S01]  /*06c0*/  LDC.64 R6, c[0x0][0x398] ;  /* 0x0000e600ff067b82 */ /* 0x000ee20000000a00 */
[----:B0-----:R-:W-:-:S04]  /*06d0*/  IMAD.WIDE R24, R5, 0x4, R24 ;  /* 0x0000000405187825 */ /* 0x001fc800078e0218 */
[----:B--2---:R-:W-:Y:S01]  /*06e0*/  IMAD.WIDE.U32 R16, R3, 0x4, R16 ;  /* 0x0000000403107825 */ /* 0x004fe200078e0010 */
[----:B------:R-:W-:Y:S02]  /*06f0*/  IADD3.X R3, PT, PT, RZ, RZ, RZ, P0, !PT ;  /* 0x000000ffff037210 */ /* 0x000fe400007fe4ff */
[C---:B-1----:R-:W-:Y:S01]  /*0700*/  LEA R4, P0, R2.reuse, UR8, 0x2 ;  /* 0x0000000802047c11 */ /* 0x042fe2000f8010ff */
[C---:B------:R-:W-:Y:S01]  /*0710*/  IMAD.WIDE R14, R9.reuse, 0x4, R24 ;  /* 0x00000004090e7825 */ /* 0x040fe200078e0218 */
[----:B------:R0:W2:Y:S02]  /*0720*/  LDG.E R20, desc[UR10][R16.64] ;  /* 0x0000000a10147981 */ /* 0x0000a4000c1e1900 */
[----:B------:R-:W-:Y:S01]  /*0730*/  LEA.HI.X R5, R2, UR9, R3, 0x2, P0 ;  /* 0x0000000902057c11 */ /* 0x000fe200080f1403 */
[----:B---3--:R-:W-:Y:S01]  /*0740*/  IMAD.WIDE.U32 R6, R12, 0x4, R6 ;  /* 0x000000040c067825 */ /* 0x008fe200078e0006 */
[----:B------:R-:W3:Y:S04]  /*0750*/  LDG.E R24, desc[UR10][R24.64] ;  /* 0x0000000a18187981 */ /* 0x000ee8000c1e1900 */
[----:B------:R-:W2:Y:S01]  /*0760*/  LDG.E R23, desc[UR10][R6.64] ;  /* 0x0000000a06177981 */ /* 0x000ea2000c1e1900 */
[----:B------:R-:W-:-:S03]  /*0770*/  IMAD.WIDE R2, R9, 0x4, R14 ;  /* 0x0000000409027825 */ /* 0x000fc600078e020e */
[----:B------:R-:W4:Y:S04]  /*0780*/  LDG.E R18, desc[UR10][R6.64+0x4] ;  /* 0x0000040a06127981 */ /* 0x000f28000c1e1900 */
[----:B------:R-:W4:Y:S01]  /*0790*/  LDG.E R21, desc[UR10][R4.64+0x4] ;  /* 0x0000040a04157981 */ /* 0x000f22000c1e1900 */
[----:B0-----:R-:W-:-:S03]  /*07a0*/  IMAD.WIDE R16, R9, 0x4, R2 ;  /* 0x0000000409107825 */ /* 0x001fc600078e0202 */
[----:B------:R-:W5:Y:S04]  /*07b0*/  LDG.E R14, desc[UR10][R14.64] ;  /* 0x0000000a0e0e7981 */ /* 0x000f68000c1e1900 */
[----:B------:R-:W5:Y:S04]  /*07c0*/  LDG.E R10, desc[UR10][R6.64+0x8] ;  /* 0x0000080a060a7981 */ /* 0x000f68000c1e1900 */
[----:B------:R-:W5:Y:S04]  /*07d0*/  LDG.E R19, desc[UR10][R4.64+0x8] ;  /* 0x0000080a04137981 */ /* 0x000f68000c1e1900 */
[----:B------:R-:W5:Y:S04]  /*07e0*/  LDG.E R22, desc[UR10][R4.64+0xc] ;  /* 0x00000c0a04167981 */ /* 0x000f68000c1e1900 */
[----:B------:R-:W5:Y:S04]  /*07f0*/  LDG.E R27, desc[UR10][R6.64+0xc] ;  /* 0x00000c0a061b7981 */ /* 0x000f68000c1e1900 */
[----:B------:R-:W5:Y:S04]  /*0800*/  LDG.E R2, desc[UR10][R2.64] ;  /* 0x0000000a02027981 */ /* 0x000f68000c1e1900 */
[----:B------:R-:W5:Y:S01]  /*0810*/  LDG.E R16, desc[UR10][R16.64] ;  /* 0x0000000a10107981 */ /* 0x000f62000c1e1900 */
[----:B------:R-:W-:Y:S01]  /*0820*/  IADD3 R12, PT, PT, R12, 0x4, RZ ;  /* 0x000000040c0c7810 */ /* 0x000fe20007ffe0ff */
[----:B--2---:R-:W-:-:S04]  /*0830*/  FMUL R20, R20, R23 ;  /* 0x0000001714147220 */ /* 0x004fc80000400000 */
[----:B---3--:R-:W-:Y:S01]  /*0840*/  FFMA R20, R20, R24, R13 ;  /* 0x0000001814147223 */ /* 0x008fe2000000000d */
[----:B----4-:R-:W-:-:S04]  /*0850*/  FMUL R21, R21, R18 ;  /* 0x0000001215157220 */ /* 0x010fc80000400000 */
[----:B-----5:R-:W-:Y:S01]  /*0860*/  FFMA R14, R21, R14, R20 ;  /* 0x0000000e150e7223 */ /* 0x020fe20000000014 */
[----:B------:R-:W-:Y:S01]  /*0870*/  FMUL R19, R19, R10 ;  /* 0x0000000a13137220 */ /* 0x000fe20000400000 */
[----:B------:R-:W-:-:S03]  /*0880*/  FMUL R27, R22, R27 ;  /* 0x0000001b161b7220 */ /* 0x000fc60000400000 */
[----:B------:R-:W-:-:S04]  /*0890*/  FFMA R14, R19, R2, R14 ;  /* 0x00000002130e7223 */ /* 0x000fc8000000000e */
[----:B------:R-:W-:-:S07]  /*08a0*/  FFMA R13, R27, R16, R14 ;  /* 0x000000101b0d7223 */ /* 0x000fce000000000e */
.L_x_3:
[----:B------:R-:W-:Y:S05]  /*08b0*/  BRA.U !UP1, `(.L_x_0) ;  /* 0x0000000109ac7547 */ /* 0x000fea000b800000 */
[----:B------:R-:W-:Y:S02]  /*08c0*/  UISETP.NE.AND UP0, UPT, UR5, 0x1, UPT ;  /* 0x000000010500788c */ /* 0x000fe4000bf05270 */
[----:B------:R-:W-:-:S04]  /*08d0*/  ULOP3.LUT UR4, UR6, 0x1, URZ, 0xc0, !UPT ;  /* 0x0000000106047892 */ /* 0x000fc8000f8ec0ff */
[----:B------:R-:W-:-:S03]  /*08e0*/  UISETP.NE.U32.AND UP1, UPT, UR4, 0x1, UPT ;  /* 0x000000010400788c */ /* 0x000fc6000bf25070 */
[----:B------:R-:W-:Y:S08]  /*08f0*/  BRA.U !UP0, `(.L_x_4) ;  /* 0x0000000108647547 */ /* 0x000ff0000b800000 */
[----:B------:R-:W0:Y:S01]  /*0900*/  LDC.64 R14, c[0x0][0x380] ;  /* 0x0000e000ff0e7b82 */ /* 0x000e220000000a00 */
[----:B------:R-:W1:Y:S01]  /*0910*/  LDCU.64 UR4, c[0x0][0x380] ;  /* 0x00007000ff0477ac */ /* 0x000e620008000a00 */
[CC--:B------:R-:W-:Y:S01]  /*0920*/  IADD3 R3, PT, PT, R11.reuse, R12.reuse, RZ ;  /* 0x0000000c0b037210 */ /* 0x0c0fe20007ffe0ff */
[----:B------:R-:W-:Y:S01]  /*0930*/  IMAD R17, R12, R9, R0 ;  /* 0x000000090c117224 */ /* 0x000fe200078e0200 */
[----:B------:R-:W-:-:S04]  /*0940*/  IADD3 R10, P0, PT, R11, R12, RZ ;  /* 0x0000000c0b0a7210 */ /* 0x000fc80007f1e0ff */
[----:B------:R-:W2:Y:S01]  /*0950*/  LDC.64 R4, c[0x0][0x398] ;  /* 0x0000e600ff047b82 */ /* 0x000ea20000000a00 */
[----:B------:R-:W-:-:S07]  /*0960*/  IADD3.X R19, PT, PT, RZ, RZ, RZ, P0, !PT ;  /* 0x000000ffff137210 */ /* 0x000fce00007fe4ff */
[----:B------:R-:W3:Y:S01]  /*0970*/  LDC.64 R6, c[0x0][0x388] ;  /* 0x0000e200ff067b82 */ /* 0x000ee20000000a00 */
[----:B-1----:R-:W-:Y:S01]  /*0980*/  LEA R2, P0, R10, UR4, 0x2 ;  /* 0x000000040a027c11 */ /* 0x002fe2000f8010ff */
[----:B0-----:R-:W-:-:S03]  /*0990*/  IMAD.WIDE.U32 R14, R3, 0x4, R14 ;  /* 0x00000004030e7825 */ /* 0x001fc600078e000e */
[----:B------:R-:W-:-:S03]  /*09a0*/  LEA.HI.X R3, R10, UR5, R19, 0x2, P0 ;  /* 0x000000050a037c11 */ /* 0x000fc600080f1413 */
[----:B------:R-:W4:Y:S01]  /*09b0*/  LDG.E R14, desc[UR10][R14.64] ;  /* 0x0000000a0e0e7981 */ /* 0x000f22000c1e1900 */
[----:B--2---:R-:W-:-:S03]  /*09c0*/  IMAD.WIDE.U32 R4, R12, 0x4, R4 ;  /* 0x000000040c047825 */ /* 0x004fc600078e0004 */
[----:B------:R-:W2:Y:S04]  /*09d0*/  LDG.E R2, desc[UR10][R2.64+0x4] ;  /* 0x0000040a02027981 */ /* 0x000ea8000c1e1900 */
[----:B------:R-:W4:Y:S01]  /*09e0*/  LDG.E R19, desc[UR10][R4.64] ;  /* 0x0000000a04137981 */ /* 0x000f22000c1e1900 */
[----:B---3--:R-:W-:-:S03]  /*09f0*/  IMAD.WIDE R6, R17, 0x4, R6 ;  /* 0x0000000411067825 */ /* 0x008fc600078e0206 */
[----:B------:R-:W2:Y:S01]  /*0a00*/  LDG.E R21, desc[UR10][R4.64+0x4] ;  /* 0x0000040a04157981 */ /* 0x000ea2000c1e1900 */
[----:B------:R-:W-:-:S03]  /*0a10*/  IMAD.WIDE R16, R9, 0x4, R6 ;  /* 0x0000000409107825 */ /* 0x000fc600078e0206 */
[----:B------:R-:W3:Y:S04]  /*0a20*/  LDG.E R18, desc[UR10][R6.64] ;  /* 0x0000000a06127981 */ /* 0x000ee8000c1e1900 */
[----:B------:R-:W5:Y:S01]  /*0a30*/  LDG.E R16, desc[UR10][R16.64] ;  /* 0x0000000a10107981 */ /* 0x000f62000c1e1900 */
[----:B------:R-:W-:Y:S01]  /*0a40*/  IADD3 R12, PT, PT, R12, 0x2, RZ ;  /* 0x000000020c0c7810 */ /* 0x000fe20007ffe0ff */
[----:B----4-:R-:W-:Y:S01]  /*0a50*/  FMUL R10, R14, R19 ;  /* 0x000000130e0a7220 */ /* 0x010fe20000400000 */
[----:B--2---:R-:W-:-:S03]  /*0a60*/  FMUL R21, R2, R21 ;  /* 0x0000001502157220 */ /* 0x004fc60000400000 */
[----:B---3--:R-:W-:-:S04]  /*0a70*/  FFMA R10, R10, R18, R13 ;  /* 0x000000120a0a7223 */ /* 0x008fc8000000000d */
[----:B-----5:R-:W-:-:S07]  /*0a80*/  FFMA R13, R21, R16, R10 ;  /* 0x00000010150d7223 */ /* 0x020fce000000000a */
.L_x_4:
[----:B------:R-:W-:Y:S05]  /*0a90*/  BRA.U UP1, `(.L_x_0) ;  /* 0x0000000101347547 */ /* 0x000fea000b800000 */
[----:B------:R-:W0:Y:S01]  /*0aa0*/  LDC.64 R2, c[0x0][0x380] ;  /* 0x0000e000ff027b82 */ /* 0x000e220000000a00 */
[----:B------:R-:W-:-:S07]  /*0ab0*/  IADD3 R11, PT, PT, R11, R12, RZ ;  /* 0x0000000c0b0b7210 */ /* 0x000fce0007ffe0ff */
[----:B------:R-:W1:Y:S08]  /*0ac0*/  LDC.64 R4, c[0x0][0x398] ;  /* 0x0000e600ff047b82 */ /* 0x000e700000000a00 */
[----:B------:R-:W2:Y:S01]  /*0ad0*/  LDC.64 R6, c[0x0][0x388] ;  /* 0x0000e200ff067b82 */ /* 0x000ea20000000a00 */
[----:B0-----:R-:W-:-:S04]  /*0ae0*/  IMAD.WIDE.U32 R2, R11, 0x4, R2 ;  /* 0x000000040b027825 */ /* 0x001fc800078e0002 */
[C---:B------:R-:W-:Y:S02]  /*0af0*/  IMAD R11, R12.reuse, R9, R0 ;  /* 0x000000090c0b7224 */ /* 0x040fe400078e0200 */
[----:B------:R-:W3:Y:S01]  /*0b00*/  LDG.E R2, desc[UR10][R2.64] ;  /* 0x0000000a02027981 */ /* 0x000ee2000c1e1900 */
[----:B-1----:R-:W-:-:S06]  /*0b10*/  IMAD.WIDE.U32 R4, R12, 0x4, R4 ;  /* 0x000000040c047825 */ /* 0x002fcc00078e0004 */
[----:B------:R-:W3:Y:S01]  /*0b20*/  LDG.E R5, desc[UR10][R4.64] ;  /* 0x0000000a04057981 */ /* 0x000ee2000c1e1900 */
[----:B--2---:R-:W-:-:S06]  /*0b30*/  IMAD.WIDE R6, R11, 0x4, R6 ;  /* 0x000000040b067825 */ /* 0x004fcc00078e0206 */
[----:B------:R-:W2:Y:S01]  /*0b40*/  LDG.E R6, desc[UR10][R6.64] ;  /* 0x0000000a06067981 */ /* 0x000ea2000c1e1900 */
[----:B---3--:R-:W-:-:S04]  /*0b50*/  FMUL R10, R2, R5 ;  /* 0x00000005020a7220 */ /* 0x008fc80000400000 */
[----:B--2---:R-:W-:-:S07]  /*0b60*/  FFMA R13, R10, R6, R13 ;  /* 0x000000060a0d7223 */ /* 0x004fce000000000d */
.L_x_0:
[----:B------:R-:W0:Y:S01]  /*0b70*/  LDC.64 R2, c[0x0][0x390] ;  /* 0x0000e400ff027b82 */ /* 0x000e220000000a00 */
[----:B------:R-:W-:-:S04]  /*0b80*/  IMAD R9, R8, R9, R0 ;  /* 0x0000000908097224 */ /* 0x000fc800078e0200 */
[----:B0-----:R-:W-:-:S05]  /*0b90*/  IMAD.WIDE R2, R9, 0x4, R2 ;  /* 0x0000000409027825 */ /* 0x001fca00078e0202 */
[----:B------:R-:W-:Y:S01]  /*0ba0*/  STG.E desc[UR10][R2.64], R13 ;  /* 0x0000000d02007986 */ /* 0x000fe2000c10190a */
[----:B------:R-:W-:Y:S05]  /*0bb0*/  EXIT ;  /* 0x000000000000794d */ /* 0x000fea0003800000 */
.L_x_5:
[----:B------:R-:W-:-:S00]  /*0bc0*/  BRA `(.L_x_5) ;  /* 0xfffffffc00fc7947 */ /* 0x000fc0000383ffff */
[----:B------:R-:W-:-:S00]  /*0bd0*/  NOP ;  /* 0x0000000000007918 */ /* 0x000fc00000000000 */
        /* <DEDUP_REMOVED lines=10> */
.L_x_6:


//--------------------- .nv.shared.reserved.0     --------------------------
	.section	.nv.shared.reserved.0,"aw",@nobits
	.weak		__nv_reservedSMEM_offset_0_alias
	.size		__nv_reservedSMEM_offset_0_alias, 0, 64
	.other		__nv_reservedSMEM_offset_0_alias,@"STO_CUDA_RESERVED_SHARED STV_DEFAULT"
__nv_reservedSMEM_offset_0_alias:
	.zero		0
	.zero		64


//--------------------- .nv.constant0.matMulTransposeWithScales --------------------------
	.section	.nv.constant0.matMulTransposeWithScales,"a",@progbits
	.sectionflags	@""
	.align	4
.nv.constant0.matMulTransposeWithScales:
	.zero		940


//--------------------- SYMBOLS --------------------------

	.type		.nv.reservedSmem.offset0,@object
	.size		.nv.reservedSmem.offset0,0x4
